//
// Generated by NVIDIA NVVM Compiler
//
// Compiler Build ID: CL-36424714
// Cuda compilation tools, release 13.0, V13.0.88
// Based on NVVM 20.0.0
//

.version 9.0
.target sm_100
.address_size 64

	// .globl	_Z16gpu_kernel_task1PfS_S_iii
// _ZZ16gpu_kernel_task2PfS_S_iiiE7sharedA has been demoted
// _ZZ16gpu_kernel_task2PfS_S_iiiE7sharedB has been demoted

.visible .entry _Z16gpu_kernel_task1PfS_S_iii(
	.param .u64 .ptr .align 1 _Z16gpu_kernel_task1PfS_S_iii_param_0,
	.param .u64 .ptr .align 1 _Z16gpu_kernel_task1PfS_S_iii_param_1,
	.param .u64 .ptr .align 1 _Z16gpu_kernel_task1PfS_S_iii_param_2,
	.param .u32 _Z16gpu_kernel_task1PfS_S_iii_param_3,
	.param .u32 _Z16gpu_kernel_task1PfS_S_iii_param_4,
	.param .u32 _Z16gpu_kernel_task1PfS_S_iii_param_5
)
{
	.reg .pred 	%p<13>;
	.reg .b32 	%r<41>;
	.reg .b32 	%f<68>;
	.reg .b64 	%rd<53>;

	ld.param.u64 	%rd7, [_Z16gpu_kernel_task1PfS_S_iii_param_0];
	ld.param.u64 	%rd8, [_Z16gpu_kernel_task1PfS_S_iii_param_1];
	ld.param.u64 	%rd6, [_Z16gpu_kernel_task1PfS_S_iii_param_2];
	ld.param.u32 	%r20, [_Z16gpu_kernel_task1PfS_S_iii_param_3];
	ld.param.u32 	%r18, [_Z16gpu_kernel_task1PfS_S_iii_param_4];
	ld.param.u32 	%r19, [_Z16gpu_kernel_task1PfS_S_iii_param_5];
	cvta.to.global.u64 	%rd1, %rd8;
	cvta.to.global.u64 	%rd2, %rd7;
	mov.u32 	%r21, %ctaid.y;
	mov.u32 	%r22, %ntid.y;
	mov.u32 	%r23, %tid.y;
	mad.lo.s32 	%r1, %r21, %r22, %r23;
	mov.u32 	%r24, %ctaid.x;
	mov.u32 	%r25, %ntid.x;
	mov.u32 	%r26, %tid.x;
	mad.lo.s32 	%r2, %r24, %r25, %r26;
	setp.ge.s32 	%p1, %r1, %r20;
	setp.ge.s32 	%p2, %r2, %r19;
	or.pred  	%p3, %p1, %p2;
	@%p3 bra 	$L__BB0_14;
	setp.lt.s32 	%p4, %r18, 1;
	mov.f32 	%f67, 0f00000000;
	@%p4 bra 	$L__BB0_13;
	mul.lo.s32 	%r3, %r18, %r1;
	and.b32  	%r4, %r18, 7;
	setp.lt.u32 	%p5, %r18, 8;
	mov.f32 	%f67, 0f00000000;
	mov.b32 	%r39, 0;
	@%p5 bra 	$L__BB0_5;
	and.b32  	%r39, %r18, 2147483640;
	neg.s32 	%r37, %r39;
	shl.b32 	%r7, %r19, 3;
	mul.wide.u32 	%rd9, %r3, 4;
	add.s64 	%rd10, %rd9, %rd2;
	add.s64 	%rd52, %rd10, 16;
	mov.f32 	%f67, 0f00000000;
	mul.wide.s32 	%rd13, %r19, 4;
	mov.u32 	%r36, %r2;
$L__BB0_4:
	.pragma "nounroll";
	ld.global.f32 	%f17, [%rd52+-16];
	mul.wide.s32 	%rd11, %r36, 4;
	add.s64 	%rd12, %rd1, %rd11;
	ld.global.f32 	%f18, [%rd12];
	fma.rn.f32 	%f19, %f17, %f18, %f67;
	ld.global.f32 	%f20, [%rd52+-12];
	add.s64 	%rd14, %rd12, %rd13;
	ld.global.f32 	%f21, [%rd14];
	fma.rn.f32 	%f22, %f20, %f21, %f19;
	ld.global.f32 	%f23, [%rd52+-8];
	add.s64 	%rd15, %rd14, %rd13;
	ld.global.f32 	%f24, [%rd15];
	fma.rn.f32 	%f25, %f23, %f24, %f22;
	ld.global.f32 	%f26, [%rd52+-4];
	add.s64 	%rd16, %rd15, %rd13;
	ld.global.f32 	%f27, [%rd16];
	fma.rn.f32 	%f28, %f26, %f27, %f25;
	ld.global.f32 	%f29, [%rd52];
	add.s64 	%rd17, %rd16, %rd13;
	ld.global.f32 	%f30, [%rd17];
	fma.rn.f32 	%f31, %f29, %f30, %f28;
	ld.global.f32 	%f32, [%rd52+4];
	add.s64 	%rd18, %rd17, %rd13;
	ld.global.f32 	%f33, [%rd18];
	fma.rn.f32 	%f34, %f32, %f33, %f31;
	ld.global.f32 	%f35, [%rd52+8];
	add.s64 	%rd19, %rd18, %rd13;
	ld.global.f32 	%f36, [%rd19];
	fma.rn.f32 	%f37, %f35, %f36, %f34;
	ld.global.f32 	%f38, [%rd52+12];
	add.s64 	%rd20, %rd19, %rd13;
	ld.global.f32 	%f39, [%rd20];
	fma.rn.f32 	%f67, %f38, %f39, %f37;
	add.s32 	%r37, %r37, 8;
	add.s32 	%r36, %r36, %r7;
	add.s64 	%rd52, %rd52, 32;
	setp.ne.s32 	%p6, %r37, 0;
	@%p6 bra 	$L__BB0_4;
$L__BB0_5:
	setp.eq.s32 	%p7, %r4, 0;
	@%p7 bra 	$L__BB0_13;
	and.b32  	%r13, %r18, 3;
	setp.lt.u32 	%p8, %r4, 4;
	@%p8 bra 	$L__BB0_8;
	add.s32 	%r28, %r39, %r3;
	mul.wide.u32 	%rd21, %r28, 4;
	add.s64 	%rd22, %rd2, %rd21;
	ld.global.f32 	%f41, [%rd22];
	mad.lo.s32 	%r29, %r39, %r19, %r2;
	mul.wide.s32 	%rd23, %r29, 4;
	add.s64 	%rd24, %rd1, %rd23;
	ld.global.f32 	%f42, [%rd24];
	fma.rn.f32 	%f43, %f41, %f42, %f67;
	cvt.u64.u32 	%rd25, %r3;
	cvt.u64.u32 	%rd26, %r39;
	add.s64 	%rd27, %rd26, %rd25;
	shl.b64 	%rd28, %rd27, 2;
	add.s64 	%rd29, %rd2, %rd28;
	ld.global.f32 	%f44, [%rd29+4];
	mul.wide.s32 	%rd30, %r19, 4;
	add.s64 	%rd31, %rd24, %rd30;
	ld.global.f32 	%f45, [%rd31];
	fma.rn.f32 	%f46, %f44, %f45, %f43;
	ld.global.f32 	%f47, [%rd29+8];
	add.s64 	%rd32, %rd31, %rd30;
	ld.global.f32 	%f48, [%rd32];
	fma.rn.f32 	%f49, %f47, %f48, %f46;
	ld.global.f32 	%f50, [%rd29+12];
	add.s64 	%rd33, %rd32, %rd30;
	ld.global.f32 	%f51, [%rd33];
	fma.rn.f32 	%f67, %f50, %f51, %f49;
	add.s32 	%r39, %r39, 4;
$L__BB0_8:
	setp.eq.s32 	%p9, %r13, 0;
	@%p9 bra 	$L__BB0_13;
	setp.eq.s32 	%p10, %r13, 1;
	@%p10 bra 	$L__BB0_11;
	add.s32 	%r30, %r39, %r3;
	mul.wide.u32 	%rd34, %r30, 4;
	add.s64 	%rd35, %rd2, %rd34;
	ld.global.f32 	%f53, [%rd35];
	mad.lo.s32 	%r31, %r39, %r19, %r2;
	mul.wide.s32 	%rd36, %r31, 4;
	add.s64 	%rd37, %rd1, %rd36;
	ld.global.f32 	%f54, [%rd37];
	fma.rn.f32 	%f55, %f53, %f54, %f67;
	cvt.u64.u32 	%rd38, %r3;
	cvt.u64.u32 	%rd39, %r39;
	add.s64 	%rd40, %rd39, %rd38;
	shl.b64 	%rd41, %rd40, 2;
	add.s64 	%rd42, %rd2, %rd41;
	ld.global.f32 	%f56, [%rd42+4];
	mul.wide.s32 	%rd43, %r19, 4;
	add.s64 	%rd44, %rd37, %rd43;
	ld.global.f32 	%f57, [%rd44];
	fma.rn.f32 	%f67, %f56, %f57, %f55;
	add.s32 	%r39, %r39, 2;
$L__BB0_11:
	and.b32  	%r32, %r18, 1;
	setp.eq.b32 	%p11, %r32, 1;
	not.pred 	%p12, %p11;
	@%p12 bra 	$L__BB0_13;
	add.s32 	%r33, %r39, %r3;
	mul.wide.u32 	%rd45, %r33, 4;
	add.s64 	%rd46, %rd2, %rd45;
	ld.global.f32 	%f58, [%rd46];
	mad.lo.s32 	%r34, %r39, %r19, %r2;
	mul.wide.s32 	%rd47, %r34, 4;
	add.s64 	%rd48, %rd1, %rd47;
	ld.global.f32 	%f59, [%rd48];
	fma.rn.f32 	%f67, %f58, %f59, %f67;
$L__BB0_13:
	mad.lo.s32 	%r35, %r19, %r1, %r2;
	cvta.to.global.u64 	%rd49, %rd6;
	mul.wide.s32 	%rd50, %r35, 4;
	add.s64 	%rd51, %rd49, %rd50;
	st.global.f32 	[%rd51], %f67;
$L__BB0_14:
	ret;

}
	// .globl	_Z16gpu_kernel_task2PfS_S_iii
.visible .entry _Z16gpu_kernel_task2PfS_S_iii(
	.param .u64 .ptr .align 1 _Z16gpu_kernel_task2PfS_S_iii_param_0,
	.param .u64 .ptr .align 1 _Z16gpu_kernel_task2PfS_S_iii_param_1,
	.param .u64 .ptr .align 1 _Z16gpu_kernel_task2PfS_S_iii_param_2,
	.param .u32 _Z16gpu_kernel_task2PfS_S_iii_param_3,
	.param .u32 _Z16gpu_kernel_task2PfS_S_iii_param_4,
	.param .u32 _Z16gpu_kernel_task2PfS_S_iii_param_5
)
{
	.reg .pred 	%p<12>;
	.reg .b32 	%r<43>;
	.reg .b32 	%f<66>;
	.reg .b64 	%rd<13>;
	// demoted variable
	.shared .align 4 .b8 _ZZ16gpu_kernel_task2PfS_S_iiiE7sharedA[1024];
	// demoted variable
	.shared .align 4 .b8 _ZZ16gpu_kernel_task2PfS_S_iiiE7sharedB[1024];
	ld.param.u64 	%rd4, [_Z16gpu_kernel_task2PfS_S_iii_param_0];
	ld.param.u64 	%rd5, [_Z16gpu_kernel_task2PfS_S_iii_param_1];
	ld.param.u64 	%rd6, [_Z16gpu_kernel_task2PfS_S_iii_param_2];
	ld.param.u32 	%r25, [_Z16gpu_kernel_task2PfS_S_iii_param_3];
	ld.param.u32 	%r26, [_Z16gpu_kernel_task2PfS_S_iii_param_4];
	ld.param.u32 	%r27, [_Z16gpu_kernel_task2PfS_S_iii_param_5];
	mov.u32 	%r28, %ctaid.x;
	mov.u32 	%r29, %ctaid.y;
	mov.u32 	%r38, %tid.x;
	mov.u32 	%r40, %tid.y;
	shl.b32 	%r30, %r29, 4;
	add.s32 	%r3, %r30, %r40;
	shl.b32 	%r4, %r28, 4;
	add.s32 	%r5, %r4, %r38;
	cvt.rn.f32.s32 	%f9, %r26;
	mul.f32 	%f10, %f9, 0f3D800000;
	cvt.rpi.f32.f32 	%f11, %f10;
	cvt.rzi.s32.f32 	%r6, %f11;
	setp.lt.s32 	%p1, %r6, 1;
	mov.f32 	%f65, 0f00000000;
	@%p1 bra 	$L__BB1_7;
	shl.b32 	%r31, %r40, 6;
	mov.u32 	%r32, _ZZ16gpu_kernel_task2PfS_S_iiiE7sharedA;
	add.s32 	%r7, %r32, %r31;
	shl.b32 	%r33, %r38, 2;
	add.s32 	%r8, %r7, %r33;
	mov.u32 	%r34, _ZZ16gpu_kernel_task2PfS_S_iiiE7sharedB;
	add.s32 	%r10, %r34, %r33;
	add.s32 	%r9, %r10, %r31;
	neg.s32 	%r42, %r6;
	mad.lo.s32 	%r35, %r40, %r27, %r38;
	add.s32 	%r41, %r35, %r4;
	shl.b32 	%r13, %r27, 4;
	mad.lo.s32 	%r39, %r26, %r3, %r38;
	cvta.to.global.u64 	%rd1, %rd4;
	cvta.to.global.u64 	%rd2, %rd5;
	mov.f32 	%f65, 0f00000000;
$L__BB1_2:
	setp.ge.s32 	%p2, %r3, %r25;
	mul.wide.s32 	%rd7, %r39, 4;
	add.s64 	%rd3, %rd1, %rd7;
	setp.ge.s32 	%p3, %r38, %r26;
	mov.f32 	%f63, 0f00000000;
	or.pred  	%p4, %p3, %p2;
	@%p4 bra 	$L__BB1_4;
	ld.global.f32 	%f63, [%rd3];
$L__BB1_4:
	setp.ge.s32 	%p5, %r5, %r27;
	st.shared.f32 	[%r8], %f63;
	setp.ge.s32 	%p6, %r40, %r26;
	mov.f32 	%f64, 0f00000000;
	or.pred  	%p7, %p6, %p5;
	@%p7 bra 	$L__BB1_6;
	mul.wide.s32 	%rd8, %r41, 4;
	add.s64 	%rd9, %rd2, %rd8;
	ld.global.f32 	%f64, [%rd9];
$L__BB1_6:
	st.shared.f32 	[%r9], %f64;
	bar.sync 	0;
	ld.shared.f32 	%f15, [%r7];
	ld.shared.f32 	%f16, [%r10];
	fma.rn.f32 	%f17, %f15, %f16, %f65;
	ld.shared.f32 	%f18, [%r7+4];
	ld.shared.f32 	%f19, [%r10+64];
	fma.rn.f32 	%f20, %f18, %f19, %f17;
	ld.shared.f32 	%f21, [%r7+8];
	ld.shared.f32 	%f22, [%r10+128];
	fma.rn.f32 	%f23, %f21, %f22, %f20;
	ld.shared.f32 	%f24, [%r7+12];
	ld.shared.f32 	%f25, [%r10+192];
	fma.rn.f32 	%f26, %f24, %f25, %f23;
	ld.shared.f32 	%f27, [%r7+16];
	ld.shared.f32 	%f28, [%r10+256];
	fma.rn.f32 	%f29, %f27, %f28, %f26;
	ld.shared.f32 	%f30, [%r7+20];
	ld.shared.f32 	%f31, [%r10+320];
	fma.rn.f32 	%f32, %f30, %f31, %f29;
	ld.shared.f32 	%f33, [%r7+24];
	ld.shared.f32 	%f34, [%r10+384];
	fma.rn.f32 	%f35, %f33, %f34, %f32;
	ld.shared.f32 	%f36, [%r7+28];
	ld.shared.f32 	%f37, [%r10+448];
	fma.rn.f32 	%f38, %f36, %f37, %f35;
	ld.shared.f32 	%f39, [%r7+32];
	ld.shared.f32 	%f40, [%r10+512];
	fma.rn.f32 	%f41, %f39, %f40, %f38;
	ld.shared.f32 	%f42, [%r7+36];
	ld.shared.f32 	%f43, [%r10+576];
	fma.rn.f32 	%f44, %f42, %f43, %f41;
	ld.shared.f32 	%f45, [%r7+40];
	ld.shared.f32 	%f46, [%r10+640];
	fma.rn.f32 	%f47, %f45, %f46, %f44;
	ld.shared.f32 	%f48, [%r7+44];
	ld.shared.f32 	%f49, [%r10+704];
	fma.rn.f32 	%f50, %f48, %f49, %f47;
	ld.shared.f32 	%f51, [%r7+48];
	ld.shared.f32 	%f52, [%r10+768];
	fma.rn.f32 	%f53, %f51, %f52, %f50;
	ld.shared.f32 	%f54, [%r7+52];
	ld.shared.f32 	%f55, [%r10+832];
	fma.rn.f32 	%f56, %f54, %f55, %f53;
	ld.shared.f32 	%f57, [%r7+56];
	ld.shared.f32 	%f58, [%r10+896];
	fma.rn.f32 	%f59, %f57, %f58, %f56;
	ld.shared.f32 	%f60, [%r7+60];
	ld.shared.f32 	%f61, [%r10+960];
	fma.rn.f32 	%f65, %f60, %f61, %f59;
	bar.sync 	0;
	add.s32 	%r42, %r42, 1;
	setp.ne.s32 	%p8, %r42, 0;
	add.s32 	%r41, %r41, %r13;
	add.s32 	%r40, %r40, 16;
	add.s32 	%r39, %r39, 16;
	add.s32 	%r38, %r38, 16;
	@%p8 bra 	$L__BB1_2;
$L__BB1_7:
	setp.ge.s32 	%p9, %r3, %r25;
	setp.ge.s32 	%p10, %r5, %r27;
	or.pred  	%p11, %p9, %p10;
	@%p11 bra 	$L__BB1_9;
	mad.lo.s32 	%r37, %r27, %r3, %r5;
	cvta.to.global.u64 	%rd10, %rd6;
	mul.wide.u32 	%rd11, %r37, 4;
	add.s64 	%rd12, %rd10, %rd11;
	st.global.f32 	[%rd12], %f65;
$L__BB1_9:
	ret;

}


// ===== COMPILED SASS (sm_100) =====

	.target	sm_100

	.elftype	@"ET_EXEC"


//--------------------- .note.nv.tkinfo           --------------------------
	.section	.note.nv.tkinfo,"",@"SHT_NOTE"
	.sectionflags	@"SHF_NOTE_NV_TKINFO"
	.tkinfo
        /*0018*/ 	.word	0x00000002
        /*0030*/ 	.string	""
        /*0030*/ 	.string	"ptxas"
        /*0030*/ 	.string	"Cuda compilation tools, release 13.0, V13.0.88"
        /*0030*/ 	.string	"Build cuda_13.0.r13.0/compiler.36424714_0"
        /*0030*/ 	.string	"-arch sm_100 -m 64 "



//--------------------- .note.nv.cuinfo           --------------------------
	.section	.note.nv.cuinfo,"",@"SHT_NOTE"
	.sectionflags	@"SHF_NOTE_NV_CUINFO"
        /*0018*/ 	.short	0x0002
        /*001a*/ 	.short	0x0064
        /*001c*/ 	.short	0x0082
	.zero		2


//--------------------- .nv.info                  --------------------------
	.section	.nv.info,"",@"SHT_CUDA_INFO"
	.align	4


	//----- nvinfo : EIATTR_REGCOUNT
	.align		4
        /*0000*/ 	.byte	0x04, 0x2f
        /*0002*/ 	.short	(.L_1 - .L_0)
	.align		4
.L_0:
        /*0004*/ 	.word	index@(_Z16gpu_kernel_task1PfS_S_iii)
        /*0008*/ 	.word	0x00000020


	//----- nvinfo : EIATTR_FRAME_SIZE
	.align		4
.L_1:
        /*000c*/ 	.byte	0x04, 0x11
        /*000e*/ 	.short	(.L_3 - .L_2)
	.align		4
.L_2:
        /*0010*/ 	.word	index@(_Z16gpu_kernel_task1PfS_S_iii)
        /*0014*/ 	.word	0x00000000


	//----- nvinfo : EIATTR_REGCOUNT
	.align		4
.L_3:
        /*0018*/ 	.byte	0x04, 0x2f
        /*001a*/ 	.short	(.L_5 - .L_4)
	.align		4
.L_4:
        /*001c*/ 	.word	index@(_Z16gpu_kernel_task2PfS_S_iii)
        /*0020*/ 	.word	0x00000020


	//----- nvinfo : EIATTR_FRAME_SIZE
	.align		4
.L_5:
        /*0024*/ 	.byte	0x04, 0x11
        /*0026*/ 	.short	(.L_7 - .L_6)
	.align		4
.L_6:
        /*0028*/ 	.word	index@(_Z16gpu_kernel_task2PfS_S_iii)
        /*002c*/ 	.word	0x00000000


	//----- nvinfo : EIATTR_MIN_STACK_SIZE
	.align		4
.L_7:
        /*0030*/ 	.byte	0x04, 0x12
        /*0032*/ 	.short	(.L_9 - .L_8)
	.align		4
.L_8:
        /*0034*/ 	.word	index@(_Z16gpu_kernel_task2PfS_S_iii)
        /*0038*/ 	.word	0x00000000


	//----- nvinfo : EIATTR_MIN_STACK_SIZE
	.align		4
.L_9:
        /*003c*/ 	.byte	0x04, 0x12
        /*003e*/ 	.short	(.L_11 - .L_10)
	.align		4
.L_10:
        /*0040*/ 	.word	index@(_Z16gpu_kernel_task1PfS_S_iii)
        /*0044*/ 	.word	0x00000000
.L_11:


//--------------------- .nv.compat                --------------------------
	.section	.nv.compat,"",@"SHT_CUDA_COMPAT_INFO"
	.align	4
        /*0000*/ 	.byte	0x02, 0x09, 0x00, 0x00, 0x02, 0x02, 0x01, 0x00, 0x02, 0x05, 0x05, 0x00, 0x03, 0x07, 0x01, 0x01
        /*0010*/ 	.byte	0x02, 0x03, 0x00, 0x00, 0x02, 0x06, 0x01, 0x00, 0x04, 0x0b, 0x08, 0x00, 0x09, 0x00, 0x00, 0x00
        /*0020*/ 	.byte	0x00, 0x00, 0x00, 0x00


//--------------------- .nv.info._Z16gpu_kernel_task2PfS_S_iii --------------------------
	.section	.nv.info._Z16gpu_kernel_task2PfS_S_iii,"",@"SHT_CUDA_INFO"
	.sectionflags	@""
	.align	4


	//----- nvinfo : EIATTR_CUDA_API_VERSION
	.align		4
        /*0000*/ 	.byte	0x04, 0x37
        /*0002*/ 	.short	(.L_13 - .L_12)
.L_12:
        /*0004*/ 	.word	0x00000082


	//----- nvinfo : EIATTR_KPARAM_INFO
	.align		4
.L_13:
        /*0008*/ 	.byte	0x04, 0x17
        /*000a*/ 	.short	(.L_15 - .L_14)
.L_14:
        /*000c*/ 	.word	0x00000000
        /*0010*/ 	.short	0x0005
        /*0012*/ 	.short	0x0020
        /*0014*/ 	.byte	0x00, 0xf0, 0x11, 0x00


	//----- nvinfo : EIATTR_KPARAM_INFO
	.align		4
.L_15:
        /*0018*/ 	.byte	0x04, 0x17
        /*001a*/ 	.short	(.L_17 - .L_16)
.L_16:
        /*001c*/ 	.word	0x00000000
        /*0020*/ 	.short	0x0004
        /*0022*/ 	.short	0x001c
        /*0024*/ 	.byte	0x00, 0xf0, 0x11, 0x00


	//----- nvinfo : EIATTR_KPARAM_INFO
	.align		4
.L_17:
        /*0028*/ 	.byte	0x04, 0x17
        /*002a*/ 	.short	(.L_19 - .L_18)
.L_18:
        /*002c*/ 	.word	0x00000000
        /*0030*/ 	.short	0x0003
        /*0032*/ 	.short	0x0018
        /*0034*/ 	.byte	0x00, 0xf0, 0x11, 0x00


	//----- nvinfo : EIATTR_KPARAM_INFO
	.align		4
.L_19:
        /*0038*/ 	.byte	0x04, 0x17
        /*003a*/ 	.short	(.L_21 - .L_20)
.L_20:
        /*003c*/ 	.word	0x00000000
        /*0040*/ 	.short	0x0002
        /*0042*/ 	.short	0x0010
        /*0044*/ 	.byte	0x00, 0xf5, 0x21, 0x00


	//----- nvinfo : EIATTR_KPARAM_INFO
	.align		4
.L_21:
        /*0048*/ 	.byte	0x04, 0x17
        /*004a*/ 	.short	(.L_23 - .L_22)
.L_22:
        /*004c*/ 	.word	0x00000000
        /*0050*/ 	.short	0x0001
        /*0052*/ 	.short	0x0008
        /*0054*/ 	.byte	0x00, 0xf5, 0x21, 0x00


	//----- nvinfo : EIATTR_KPARAM_INFO
	.align		4
.L_23:
        /*0058*/ 	.byte	0x04, 0x17
        /*005a*/ 	.short	(.L_25 - .L_24)
.L_24:
        /*005c*/ 	.word	0x00000000
        /*0060*/ 	.short	0x0000
        /*0062*/ 	.short	0x0000
        /*0064*/ 	.byte	0x00, 0xf5, 0x21, 0x00


	//----- nvinfo : EIATTR_SPARSE_MMA_MASK
	.align		4
.L_25:
        /*0068*/ 	.byte	0x03, 0x50
        /*006a*/ 	.short	0x0000


	//----- nvinfo : EIATTR_MAXREG_COUNT
	.align		4
        /*006c*/ 	.byte	0x03, 0x1b
        /*006e*/ 	.short	0x00ff


	//----- nvinfo : EIATTR_NUM_BARRIERS
	.align		4
        /*0070*/ 	.byte	0x02, 0x4c
        /*0072*/ 	.byte	0x01
	.zero		1


	//----- nvinfo : EIATTR_MERCURY_ISA_VERSION
	.align		4
        /*0074*/ 	.byte	0x03, 0x5f
        /*0076*/ 	.short	0x0101


	//----- nvinfo : EIATTR_VRC_CTA_INIT_COUNT
	.align		4
        /*0078*/ 	.byte	0x02, 0x4a
	.zero		1
	.zero		1


	//----- nvinfo : EIATTR_EXIT_INSTR_OFFSETS
	.align		4
        /*007c*/ 	.byte	0x04, 0x1c
        /*007e*/ 	.short	(.L_27 - .L_26)


	//   ....[0]....
.L_26:
        /*0080*/ 	.word	0x00000600


	//   ....[1]....
        /*0084*/ 	.word	0x00000650


	//----- nvinfo : EIATTR_CBANK_PARAM_SIZE
	.align		4
.L_27:
        /*0088*/ 	.byte	0x03, 0x19
        /*008a*/ 	.short	0x0024


	//----- nvinfo : EIATTR_PARAM_CBANK
	.align		4
        /*008c*/ 	.byte	0x04, 0x0a
        /*008e*/ 	.short	(.L_29 - .L_28)
	.align		4
.L_28:
        /*0090*/ 	.word	index@(.nv.constant0._Z16gpu_kernel_task2PfS_S_iii)
        /*0094*/ 	.short	0x0380
        /*0096*/ 	.short	0x0024


	//----- nvinfo : EIATTR_SW_WAR
	.align		4
.L_29:
        /*0098*/ 	.byte	0x04, 0x36
        /*009a*/ 	.short	(.L_31 - .L_30)
.L_30:
        /*009c*/ 	.word	0x00000008
.L_31:


//--------------------- .nv.info._Z16gpu_kernel_task1PfS_S_iii --------------------------
	.section	.nv.info._Z16gpu_kernel_task1PfS_S_iii,"",@"SHT_CUDA_INFO"
	.sectionflags	@""
	.align	4


	//----- nvinfo : EIATTR_CUDA_API_VERSION
	.align		4
        /*0000*/ 	.byte	0x04, 0x37
        /*0002*/ 	.short	(.L_33 - .L_32)
.L_32:
        /*0004*/ 	.word	0x00000082


	//----- nvinfo : EIATTR_KPARAM_INFO
	.align		4
.L_33:
        /*0008*/ 	.byte	0x04, 0x17
        /*000a*/ 	.short	(.L_35 - .L_34)
.L_34:
        /*000c*/ 	.word	0x00000000
        /*0010*/ 	.short	0x0005
        /*0012*/ 	.short	0x0020
        /*0014*/ 	.byte	0x00, 0xf0, 0x11, 0x00


	//----- nvinfo : EIATTR_KPARAM_INFO
	.align		4
.L_35:
        /*0018*/ 	.byte	0x04, 0x17
        /*001a*/ 	.short	(.L_37 - .L_36)
.L_36:
        /*001c*/ 	.word	0x00000000
        /*0020*/ 	.short	0x0004
        /*0022*/ 	.short	0x001c
        /*0024*/ 	.byte	0x00, 0xf0, 0x11, 0x00


	//----- nvinfo : EIATTR_KPARAM_INFO
	.align		4
.L_37:
        /*0028*/ 	.byte	0x04, 0x17
        /*002a*/ 	.short	(.L_39 - .L_38)
.L_38:
        /*002c*/ 	.word	0x00000000
        /*0030*/ 	.short	0x0003
        /*0032*/ 	.short	0x0018
        /*0034*/ 	.byte	0x00, 0xf0, 0x11, 0x00


	//----- nvinfo : EIATTR_KPARAM_INFO
	.align		4
.L_39:
        /*0038*/ 	.byte	0x04, 0x17
        /*003a*/ 	.short	(.L_41 - .L_40)
.L_40:
        /*003c*/ 	.word	0x00000000
        /*0040*/ 	.short	0x0002
        /*0042*/ 	.short	0x0010
        /*0044*/ 	.byte	0x00, 0xf5, 0x21, 0x00


	//----- nvinfo : EIATTR_KPARAM_INFO
	.align		4
.L_41:
        /*0048*/ 	.byte	0x04, 0x17
        /*004a*/ 	.short	(.L_43 - .L_42)
.L_42:
        /*004c*/ 	.word	0x00000000
        /*0050*/ 	.short	0x0001
        /*0052*/ 	.short	0x0008
        /*0054*/ 	.byte	0x00, 0xf5, 0x21, 0x00


	//----- nvinfo : EIATTR_KPARAM_INFO
	.align		4
.L_43:
        /*0058*/ 	.byte	0x04, 0x17
        /*005a*/ 	.short	(.L_45 - .L_44)
.L_44:
        /*005c*/ 	.word	0x00000000
        /*0060*/ 	.short	0x0000
        /*0062*/ 	.short	0x0000
        /*0064*/ 	.byte	0x00, 0xf5, 0x21, 0x00


	//----- nvinfo : EIATTR_SPARSE_MMA_MASK
	.align		4
.L_45:
        /*0068*/ 	.byte	0x03, 0x50
        /*006a*/ 	.short	0x0000


	//----- nvinfo : EIATTR_MAXREG_COUNT
	.align		4
        /*006c*/ 	.byte	0x03, 0x1b
        /*006e*/ 	.short	0x00ff


	//----- nvinfo : EIATTR_MERCURY_ISA_VERSION
	.align		4
        /*0070*/ 	.byte	0x03, 0x5f
        /*0072*/ 	.short	0x0101


	//----- nvinfo : EIATTR_VRC_CTA_INIT_COUNT
	.align		4
        /*0074*/ 	.byte	0x02, 0x4a
	.zero		1
	.zero		1


	//----- nvinfo : EIATTR_EXIT_INSTR_OFFSETS
	.align		4
        /*0078*/ 	.byte	0x04, 0x1c
        /*007a*/ 	.short	(.L_47 - .L_46)


	//   ....[0]....
.L_46:
        /*007c*/ 	.word	0x000000d0


	//   ....[1]....
        /*0080*/ 	.word	0x000008f0


	//----- nvinfo : EIATTR_CBANK_PARAM_SIZE
	.align		4
.L_47:
        /*0084*/ 	.byte	0x03, 0x19
        /*0086*/ 	.short	0x0024


	//----- nvinfo : EIATTR_PARAM_CBANK
	.align		4
        /*0088*/ 	.byte	0x04, 0x0a
        /*008a*/ 	.short	(.L_49 - .L_48)
	.align		4
.L_48:
        /*008c*/ 	.word	index@(.nv.constant0._Z16gpu_kernel_task1PfS_S_iii)
        /*0090*/ 	.short	0x0380
        /*0092*/ 	.short	0x0024


	//----- nvinfo : EIATTR_SW_WAR
	.align		4
.L_49:
        /*0094*/ 	.byte	0x04, 0x36
        /*0096*/ 	.short	(.L_51 - .L_50)
.L_50:
        /*0098*/ 	.word	0x00000008
.L_51:


//--------------------- .nv.callgraph             --------------------------
	.section	.nv.callgraph,"",@"SHT_CUDA_CALLGRAPH"
	.align	4
	.sectionentsize	8
	.align		4
        /*0000*/ 	.word	0x00000000
	.align		4
        /*0004*/ 	.word	0xffffffff
	.align		4
        /*0008*/ 	.word	0x00000000
	.align		4
        /*000c*/ 	.word	0xfffffffe
	.align		4
        /*0010*/ 	.word	0x00000000
	.align		4
        /*0014*/ 	.word	0xfffffffd
	.align		4
        /*0018*/ 	.word	0x00000000
	.align		4
        /*001c*/ 	.word	0xfffffffc


//--------------------- .text._Z16gpu_kernel_task2PfS_S_iii --------------------------
	.section	.text._Z16gpu_kernel_task2PfS_S_iii,"ax",@progbits
	.align	128
        .global         _Z16gpu_kernel_task2PfS_S_iii
        .type           _Z16gpu_kernel_task2PfS_S_iii,@function
        .size           _Z16gpu_kernel_task2PfS_S_iii,(.L_x_8 - _Z16gpu_kernel_task2PfS_S_iii)
        .other          _Z16gpu_kernel_task2PfS_S_iii,@"STO_CUDA_ENTRY STV_DEFAULT"
_Z16gpu_kernel_task2PfS_S_iii:
.text._Z16gpu_kernel_task2PfS_S_iii:
[----:B------:R-:W-:Y:S01]  /*0000*/  LDC R1, c[0x0][0x37c] ;  /* 0x0000df00ff017b82 */ /* 0x000fe20000000800 */
[----:B------:R-:W0:Y:S01]  /*0010*/  LDCU UR7, c[0x0][0x39c] ;  /* 0x00007380ff0777ac */ /* 0x000e220008000800 */
[----:B------:R-:W1:Y:S01]  /*0020*/  S2R R4, SR_CTAID.Y ;  /* 0x0000000000047919 */ /* 0x000e620000002600 */
[----:B------:R-:W-:Y:S01]  /*0030*/  HFMA2 R21, -RZ, RZ, 0, 0 ;  /* 0x00000000ff157431 */ /* 0x000fe200000001ff */
[----:B------:R-:W2:Y:S01]  /*0040*/  LDCU UR13, c[0x0][0x3a0] ;  /* 0x00007400ff0d77ac */ /* 0x000ea20008000800 */
[----:B------:R-:W1:Y:S01]  /*0050*/  S2R R2, SR_TID.Y ;  /* 0x0000000000027919 */ /* 0x000e620000002200 */
[----:B------:R-:W3:Y:S01]  /*0060*/  LDCU.64 UR8, c[0x0][0x358] ;  /* 0x00006b00ff0877ac */ /* 0x000ee20008000a00 */
[----:B------:R-:W4:Y:S01]  /*0070*/  S2R R8, SR_CTAID.X ;  /* 0x0000000000087919 */ /* 0x000f220000002500 */
[----:B------:R-:W4:Y:S01]  /*0080*/  S2R R3, SR_TID.X ;  /* 0x0000000000037919 */ /* 0x000f220000002100 */
[----:B0-----:R-:W-:-:S05]  /*0090*/  I2FP.F32.S32 R0, UR7 ;  /* 0x0000000700007c45 */ /* 0x001fca0008201400 */
[----:B------:R-:W-:-:S04]  /*00a0*/  FMUL R0, R0, 0.0625 ;  /* 0x3d80000000007820 */ /* 0x000fc80000400000 */
[----:B------:R-:W0:Y:S01]  /*00b0*/  F2I.CEIL.NTZ R6, R0 ;  /* 0x0000000000067305 */ /* 0x000e22000020b100 */
[----:B-1----:R-:W-:Y:S02]  /*00c0*/  LEA R4, R4, R2, 0x4 ;  /* 0x0000000204047211 */ /* 0x002fe400078e20ff */
[----:B0-----:R-:W-:Y:S02]  /*00d0*/  ISETP.GE.AND P0, PT, R6, 0x1, PT ;  /* 0x000000010600780c */ /* 0x001fe40003f06270 */
[----:B----4-:R-:W-:-:S11]  /*00e0*/  LEA R5, R8, R3, 0x4 ;  /* 0x0000000308057211 */ /* 0x010fd600078e20ff */
[----:B--23--:R-:W-:Y:S05]  /*00f0*/  @!P0 BRA `(.L_x_0) ;  /* 0x0000000400348947 */ /* 0x00cfea0003800000 */
[----:B------:R-:W0:Y:S01]  /*0100*/  S2UR UR6, SR_CgaCtaId ;  /* 0x00000000000679c3 */ /* 0x000e220000008800 */
[----:B------:R-:W1:Y:S01]  /*0110*/  LDCU UR10, c[0x0][0x3a0] ;  /* 0x00007400ff0a77ac */ /* 0x000e620008000800 */
[----:B------:R-:W-:Y:S01]  /*0120*/  IADD3 R6, PT, PT, -R6, RZ, RZ ;  /* 0x000000ff06067210 */ /* 0x000fe20007ffe1ff */
[----:B------:R-:W-:Y:S01]  /*0130*/  IMAD R18, R4, UR7, R3 ;  /* 0x0000000704127c24 */ /* 0x000fe2000f8e0203 */
[----:B------:R-:W-:Y:S01]  /*0140*/  MOV R21, RZ ;  /* 0x000000ff00157202 */ /* 0x000fe20000000f00 */
[----:B------:R-:W2:Y:S03]  /*0150*/  LDCU UR11, c[0x0][0x398] ;  /* 0x00007300ff0b77ac */ /* 0x000ea60008000800 */
[----:B------:R-:W3:Y:S01]  /*0160*/  LDC R0, c[0x0][0x3a0] ;  /* 0x0000e800ff007b82 */ /* 0x000ee20000000800 */
[----:B------:R-:W-:Y:S01]  /*0170*/  UMOV UR4, 0x400 ;  /* 0x0000040000047882 */ /* 0x000fe20000000000 */
[----:B------:R-:W4:Y:S01]  /*0180*/  LDCU UR12, c[0x0][0x39c] ;  /* 0x00007380ff0c77ac */ /* 0x000f220008000800 */
[----:B------:R-:W-:-:S05]  /*0190*/  UIADD3 UR5, UPT, UPT, UR4, 0x400, URZ ;  /* 0x0000040004057890 */ /* 0x000fca000fffe0ff */
[----:B------:R-:W3:Y:S01]  /*01a0*/  LDC.64 R22, c[0x0][0x380] ;  /* 0x0000e000ff167b82 */ /* 0x000ee20000000a00 */
[----:B-1----:R-:W-:Y:S01]  /*01b0*/  IMAD R7, R2, UR10, R3 ;  /* 0x0000000a02077c24 */ /* 0x002fe2000f8e0203 */
[----:B--2---:R-:W-:Y:S01]  /*01c0*/  ISETP.GE.AND P1, PT, R4, UR11, PT ;  /* 0x0000000b04007c0c */ /* 0x004fe2000bf26270 */
[----:B0-----:R-:W-:-:S03]  /*01d0*/  ULEA UR4, UR6, UR4, 0x18 ;  /* 0x0000000406047291 */ /* 0x001fc6000f8ec0ff */
[----:B------:R-:W-:Y:S01]  /*01e0*/  LEA R7, R8, R7, 0x4 ;  /* 0x0000000708077211 */ /* 0x000fe200078e20ff */
[----:B------:R-:W-:Y:S02]  /*01f0*/  ULEA UR5, UR6, UR5, 0x18 ;  /* 0x0000000506057291 */ /* 0x000fe4000f8ec0ff */
[----:B------:R-:W-:-:S04]  /*0200*/  LEA R16, R2, UR4, 0x6 ;  /* 0x0000000402107c11 */ /* 0x000fc8000f8e30ff */
[C---:B------:R-:W-:Y:S02]  /*0210*/  LEA R17, R3.reuse, UR5, 0x2 ;  /* 0x0000000503117c11 */ /* 0x040fe4000f8e10ff */
[----:B------:R-:W-:Y:S02]  /*0220*/  LEA R19, R3, R16, 0x2 ;  /* 0x0000001003137211 */ /* 0x000fe400078e10ff */
[----:B----4-:R-:W-:-:S07]  /*0230*/  LEA R20, R2, R17, 0x6 ;  /* 0x0000001102147211 */ /* 0x010fce00078e30ff */
.L_x_1:
[----:B---3--:R-:W-:Y:S01]  /*0240*/  ISETP.GE.AND P0, PT, R5, R0, PT ;  /* 0x000000000500720c */ /* 0x008fe20003f06270 */
[----:B------:R-:W-:Y:S01]  /*0250*/  HFMA2 R27, -RZ, RZ, 0, 0 ;  /* 0x00000000ff1b7431 */ /* 0x000fe200000001ff */
[----:B------:R-:W-:Y:S01]  /*0260*/  ISETP.GE.OR P2, PT, R3, UR12, P1 ;  /* 0x0000000c03007c0c */ /* 0x000fe20008f46670 */
[----:B------:R-:W-:Y:S01]  /*0270*/  IMAD.WIDE R8, R18, 0x4, R22 ;  /* 0x0000000412087825 */ /* 0x000fe200078e0216 */
[----:B------:R-:W-:Y:S02]  /*0280*/  ISETP.GE.OR P0, PT, R2, UR12, P0 ;  /* 0x0000000c02007c0c */ /* 0x000fe40008706670 */
[----:B------:R-:W-:-:S09]  /*0290*/  MOV R24, RZ ;  /* 0x000000ff00187202 */ /* 0x000fd20000000f00 */
[----:B------:R-:W2:Y:S02]  /*02a0*/  @!P2 LDG.E R24, desc[UR8][R8.64] ;  /* 0x000000080818a981 */ /* 0x000ea4000c1e1900 */
[----:B------:R-:W0:Y:S02]  /*02b0*/  @!P0 LDC.64 R10, c[0x0][0x388] ;  /* 0x0000e200ff0a8b82 */ /* 0x000e240000000a00 */
[----:B0-----:R-:W-:-:S05]  /*02c0*/  @!P0 IMAD.WIDE R10, R7, 0x4, R10 ;  /* 0x00000004070a8825 */ /* 0x001fca00078e020a */
[----:B------:R-:W3:Y:S01]  /*02d0*/  @!P0 LDG.E R27, desc[UR8][R10.64] ;  /* 0x000000080a1b8981 */ /* 0x000ee2000c1e1900 */
[----:B------:R-:W-:-:S04]  /*02e0*/  IADD3 R6, PT, PT, R6, 0x1, RZ ;  /* 0x0000000106067810 */ /* 0x000fc80007ffe0ff */
[----:B------:R-:W-:Y:S02]  /*02f0*/  ISETP.NE.AND P0, PT, R6, RZ, PT ;  /* 0x000000ff0600720c */ /* 0x000fe40003f05270 */
[----:B------:R-:W-:Y:S02]  /*0300*/  IADD3 R18, PT, PT, R18, 0x10, RZ ;  /* 0x0000001012127810 */ /* 0x000fe40007ffe0ff */
[----:B------:R-:W-:Y:S02]  /*0310*/  IADD3 R3, PT, PT, R3, 0x10, RZ ;  /* 0x0000001003037810 */ /* 0x000fe40007ffe0ff */
[----:B------:R-:W-:Y:S02]  /*0320*/  IADD3 R2, PT, PT, R2, 0x10, RZ ;  /* 0x0000001002027810 */ /* 0x000fe40007ffe0ff */
[----:B------:R-:W-:Y:S01]  /*0330*/  LEA R7, R0, R7, 0x4 ;  /* 0x0000000700077211 */ /* 0x000fe200078e20ff */
[----:B--2---:R-:W-:Y:S04]  /*0340*/  STS [R19], R24 ;  /* 0x0000001813007388 */ /* 0x004fe80000000800 */
[----:B---3--:R-:W-:Y:S01]  /*0350*/  STS [R20], R27 ;  /* 0x0000001b14007388 */ /* 0x008fe20000000800 */
[----:B------:R-:W-:Y:S06]  /*0360*/  BAR.SYNC.DEFER_BLOCKING 0x0 ;  /* 0x0000000000007b1d */ /* 0x000fec0000010000 */
[----:B------:R-:W-:Y:S04]  /*0370*/  LDS R26, [R17] ;  /* 0x00000000111a7984 */ /* 0x000fe80000000800 */
[----:B------:R-:W0:Y:S04]  /*0380*/  LDS.128 R12, [R16] ;  /* 0x00000000100c7984 */ /* 0x000e280000000c00 */
[----:B------:R-:W1:Y:S04]  /*0390*/  LDS R29, [R17+0x40] ;  /* 0x00004000111d7984 */ /* 0x000e680000000800 */
[----:B------:R-:W2:Y:S04]  /*03a0*/  LDS R25, [R17+0x80] ;  /* 0x0000800011197984 */ /* 0x000ea80000000800 */
[----:B------:R-:W-:Y:S04]  /*03b0*/  LDS.128 R8, [R16+0x10] ;  /* 0x0000100010087984 */ /* 0x000fe80000000c00 */
[----:B------:R-:W-:Y:S01]  /*03c0*/  LDS R24, [R17+0x240] ;  /* 0x0002400011187984 */ /* 0x000fe20000000800 */
[----:B0-----:R-:W-:-:S03]  /*03d0*/  FFMA R12, R12, R26, R21 ;  /* 0x0000001a0c0c7223 */ /* 0x001fc60000000015 */
[----:B------:R-:W0:Y:S01]  /*03e0*/  LDS R21, [R17+0xc0] ;  /* 0x0000c00011157984 */ /* 0x000e220000000800 */
[----:B-1----:R-:W-:-:S03]  /*03f0*/  FFMA R26, R29, R13, R12 ;  /* 0x0000000d1d1a7223 */ /* 0x002fc6000000000c */
[----:B------:R-:W1:Y:S04]  /*0400*/  LDS R13, [R17+0x100] ;  /* 0x00010000110d7984 */ /* 0x000e680000000800 */
[----:B------:R-:W3:Y:S01]  /*0410*/  LDS R12, [R17+0x140] ;  /* 0x00014000110c7984 */ /* 0x000ee20000000800 */
[----:B--2---:R-:W-:-:S03]  /*0420*/  FFMA R14, R25, R14, R26 ;  /* 0x0000000e190e7223 */ /* 0x004fc6000000001a */
[----:B------:R-:W2:Y:S01]  /*0430*/  LDS R25, [R17+0x180] ;  /* 0x0001800011197984 */ /* 0x000ea20000000800 */
[----:B0-----:R-:W-:-:S03]  /*0440*/  FFMA R15, R21, R15, R14 ;  /* 0x0000000f150f7223 */ /* 0x001fc6000000000e */
[----:B------:R-:W-:Y:S01]  /*0450*/  LDS R21, [R17+0x280] ;  /* 0x0002800011157984 */ /* 0x000fe20000000800 */
[----:B-1----:R-:W-:-:S03]  /*0460*/  FFMA R13, R8, R13, R15 ;  /* 0x0000000d080d7223 */ /* 0x002fc6000000000f */
[----:B------:R-:W0:Y:S01]  /*0470*/  LDS R8, [R17+0x1c0] ;  /* 0x0001c00011087984 */ /* 0x000e220000000800 */
[----:B---3--:R-:W-:-:S03]  /*0480*/  FFMA R26, R12, R9, R13 ;  /* 0x000000090c1a7223 */ /* 0x008fc6000000000d */
[----:B------:R-:W-:Y:S04]  /*0490*/  LDS R9, [R17+0x200] ;  /* 0x0002000011097984 */ /* 0x000fe80000000800 */
[----:B------:R-:W1:Y:S01]  /*04a0*/  LDS.128 R12, [R16+0x20] ;  /* 0x00002000100c7984 */ /* 0x000e620000000c00 */
[----:B--2---:R-:W-:-:S04]  /*04b0*/  FFMA R25, R25, R10, R26 ;  /* 0x0000000a19197223 */ /* 0x004fc8000000001a */
[----:B0-----:R-:W-:Y:S02]  /*04c0*/  FFMA R11, R8, R11, R25 ;  /* 0x0000000b080b7223 */ /* 0x001fe40000000019 */
[----:B------:R-:W-:Y:S02]  /*04d0*/  LDS R25, [R17+0x3c0] ;  /* 0x0003c00011197984 */ /* 0x000fe40000000800 */
[----:B-1----:R-:W-:Y:S02]  /*04e0*/  FFMA R9, R12, R9, R11 ;  /* 0x000000090c097223 */ /* 0x002fe4000000000b */
[----:B------:R-:W0:Y:S02]  /*04f0*/  LDS R12, [R17+0x2c0] ;  /* 0x0002c000110c7984 */ /* 0x000e240000000800 */
[----:B------:R-:W-:Y:S02]  /*0500*/  FFMA R26, R24, R13, R9 ;  /* 0x0000000d181a7223 */ /* 0x000fe40000000009 */
[----:B------:R-:W-:Y:S04]  /*0510*/  LDS R13, [R17+0x300] ;  /* 0x00030000110d7984 */ /* 0x000fe80000000800 */
[----:B------:R-:W1:Y:S01]  /*0520*/  LDS.128 R8, [R16+0x30] ;  /* 0x0000300010087984 */ /* 0x000e620000000c00 */
[----:B------:R-:W-:-:S03]  /*0530*/  FFMA R21, R21, R14, R26 ;  /* 0x0000000e15157223 */ /* 0x000fc6000000001a */
[----:B------:R-:W2:Y:S04]  /*0540*/  LDS R24, [R17+0x340] ;  /* 0x0003400011187984 */ /* 0x000ea80000000800 */
[----:B------:R-:W3:Y:S01]  /*0550*/  LDS R14, [R17+0x380] ;  /* 0x00038000110e7984 */ /* 0x000ee20000000800 */
[----:B0-----:R-:W-:-:S04]  /*0560*/  FFMA R15, R12, R15, R21 ;  /* 0x0000000f0c0f7223 */ /* 0x001fc80000000015 */
[----:B-1----:R-:W-:-:S04]  /*0570*/  FFMA R13, R8, R13, R15 ;  /* 0x0000000d080d7223 */ /* 0x002fc8000000000f */
[----:B--2---:R-:W-:-:S04]  /*0580*/  FFMA R9, R24, R9, R13 ;  /* 0x0000000918097223 */ /* 0x004fc8000000000d */
[----:B---3--:R-:W-:-:S04]  /*0590*/  FFMA R10, R14, R10, R9 ;  /* 0x0000000a0e0a7223 */ /* 0x008fc80000000009 */
[----:B------:R-:W-:Y:S01]  /*05a0*/  FFMA R21, R25, R11, R10 ;  /* 0x0000000b19157223 */ /* 0x000fe2000000000a */
[----:B------:R-:W-:Y:S06]  /*05b0*/  BAR.SYNC.DEFER_BLOCKING 0x0 ;  /* 0x0000000000007b1d */ /* 0x000fec0000010000 */
[----:B------:R-:W-:Y:S05]  /*05c0*/  @P0 BRA `(.L_x_1) ;  /* 0xfffffffc001c0947 */ /* 0x000fea000383ffff */
.L_x_0:
[----:B------:R-:W0:Y:S01]  /*05d0*/  LDCU UR4, c[0x0][0x398] ;  /* 0x00007300ff0477ac */ /* 0x000e220008000800 */
[----:B------:R-:W-:-:S04]  /*05e0*/  ISETP.GE.AND P0, PT, R5, UR13, PT ;  /* 0x0000000d05007c0c */ /* 0x000fc8000bf06270 */
[----:B0-----:R-:W-:-:S13]  /*05f0*/  ISETP.GE.OR P0, PT, R4, UR4, P0 ;  /* 0x0000000404007c0c */ /* 0x001fda0008706670 */
[----:B------:R-:W-:Y:S05]  /*0600*/  @P0 EXIT ;  /* 0x000000000000094d */ /* 0x000fea0003800000 */
[----:B------:R-:W0:Y:S01]  /*0610*/  LDC.64 R2, c[0x0][0x390] ;  /* 0x0000e400ff027b82 */ /* 0x000e220000000a00 */
[----:B------:R-:W-:-:S04]  /*0620*/  IMAD R5, R4, UR13, R5 ;  /* 0x0000000d04057c24 */ /* 0x000fc8000f8e0205 */
[----:B0-----:R-:W-:-:S05]  /*0630*/  IMAD.WIDE.U32 R2, R5, 0x4, R2 ;  /* 0x0000000405027825 */ /* 0x001fca00078e0002 */
[----:B------:R-:W-:Y:S01]  /*0640*/  STG.E desc[UR8][R2.64], R21 ;  /* 0x0000001502007986 */ /* 0x000fe2000c101908 */
[----:B------:R-:W-:Y:S05]  /*0650*/  EXIT ;  /* 0x000000000000794d */ /* 0x000fea0003800000 */
.L_x_2:
[----:B------:R-:W-:-:S00]  /*0660*/  BRA `(.L_x_2) ;  /* 0xfffffffc00fc7947 */ /* 0x000fc0000383ffff */
[----:B------:R-:W-:-:S00]  /*0670*/  NOP ;  /* 0x0000000000007918 */ /* 0x000fc00000000000 */
        /* <DEDUP_REMOVED lines=8> */
.L_x_8:


//--------------------- .text._Z16gpu_kernel_task1PfS_S_iii --------------------------
	.section	.text._Z16gpu_kernel_task1PfS_S_iii,"ax",@progbits
	.align	128
        .global         _Z16gpu_kernel_task1PfS_S_iii
        .type           _Z16gpu_kernel_task1PfS_S_iii,@function
        .size           _Z16gpu_kernel_task1PfS_S_iii,(.L_x_9 - _Z16gpu_kernel_task1PfS_S_iii)
        .other          _Z16gpu_kernel_task1PfS_S_iii,@"STO_CUDA_ENTRY STV_DEFAULT"
_Z16gpu_kernel_task1PfS_S_iii:
.text._Z16gpu_kernel_task1PfS_S_iii:
[----:B------:R-:W-:Y:S01]  /*0000*/  LDC R1, c[0x0][0x37c] ;  /* 0x0000df00ff017b82 */ /* 0x000fe20000000800 */
[----:B------:R-:W0:Y:S07]  /*0010*/  S2R R5, SR_TID.X ;  /* 0x0000000000057919 */ /* 0x000e2e0000002100 */
[----:B------:R-:W1:Y:S01]  /*0020*/  LDC R16, c[0x0][0x364] ;  /* 0x0000d900ff107b82 */ /* 0x000e620000000800 */
[----:B------:R-:W2:Y:S01]  /*0030*/  LDCU UR6, c[0x0][0x398] ;  /* 0x00007300ff0677ac */ /* 0x000ea20008000800 */
[----:B------:R-:W1:Y:S06]  /*0040*/  S2R R3, SR_TID.Y ;  /* 0x0000000000037919 */ /* 0x000e6c0000002200 */
[----:B------:R-:W0:Y:S08]  /*0050*/  S2UR UR5, SR_CTAID.X ;  /* 0x00000000000579c3 */ /* 0x000e300000002500 */
[----:B------:R-:W0:Y:S08]  /*0060*/  LDC R0, c[0x0][0x360] ;  /* 0x0000d800ff007b82 */ /* 0x000e300000000800 */
[----:B------:R-:W1:Y:S08]  /*0070*/  S2UR UR4, SR_CTAID.Y ;  /* 0x00000000000479c3 */ /* 0x000e700000002600 */
[----:B------:R-:W3:Y:S01]  /*0080*/  LDC R17, c[0x0][0x3a0] ;  /* 0x0000e800ff117b82 */ /* 0x000ee20000000800 */
[----:B0-----:R-:W-:-:S02]  /*0090*/  IMAD R0, R0, UR5, R5 ;  /* 0x0000000500007c24 */ /* 0x001fc4000f8e0205 */
[----:B-1----:R-:W-:-:S03]  /*00a0*/  IMAD R16, R16, UR4, R3 ;  /* 0x0000000410107c24 */ /* 0x002fc6000f8e0203 */
[----:B---3--:R-:W-:-:S04]  /*00b0*/  ISETP.GE.AND P0, PT, R0, R17, PT ;  /* 0x000000110000720c */ /* 0x008fc80003f06270 */
[----:B--2---:R-:W-:-:S13]  /*00c0*/  ISETP.GE.OR P0, PT, R16, UR6, P0 ;  /* 0x0000000610007c0c */ /* 0x004fda0008706670 */
[----:B------:R-:W-:Y:S05]  /*00d0*/  @P0 EXIT ;  /* 0x000000000000094d */ /* 0x000fea0003800000 */
[----:B------:R-:W0:Y:S01]  /*00e0*/  LDC R19, c[0x0][0x39c] ;  /* 0x0000e700ff137b82 */ /* 0x000e220000000800 */
[----:B------:R-:W1:Y:S01]  /*00f0*/  LDCU.64 UR4, c[0x0][0x358] ;  /* 0x00006b00ff0477ac */ /* 0x000e620008000a00 */
[----:B------:R-:W-:Y:S01]  /*0100*/  HFMA2 R24, -RZ, RZ, 0, 0 ;  /* 0x00000000ff187431 */ /* 0x000fe200000001ff */
[----:B0-----:R-:W-:-:S13]  /*0110*/  ISETP.GE.AND P0, PT, R19, 0x1, PT ;  /* 0x000000011300780c */ /* 0x001fda0003f06270 */
[----:B-1----:R-:W-:Y:S05]  /*0120*/  @!P0 BRA `(.L_x_3) ;  /* 0x0000000400e08947 */ /* 0x002fea0003800000 */
[C---:B------:R-:W-:Y:S01]  /*0130*/  ISETP.GE.U32.AND P1, PT, R19.reuse, 0x8, PT ;  /* 0x000000081300780c */ /* 0x040fe20003f26070 */
[----:B------:R-:W-:Y:S01]  /*0140*/  IMAD R20, R16, R19, RZ ;  /* 0x0000001310147224 */ /* 0x000fe200078e02ff */
[----:B------:R-:W-:Y:S02]  /*0150*/  LOP3.LUT R27, R19, 0x7, RZ, 0xc0, !PT ;  /* 0x00000007131b7812 */ /* 0x000fe400078ec0ff */
[----:B------:R-:W-:Y:S02]  /*0160*/  MOV R24, RZ ;  /* 0x000000ff00187202 */ /* 0x000fe40000000f00 */
[----:B------:R-:W-:Y:S02]  /*0170*/  ISETP.NE.AND P0, PT, R27, RZ, PT ;  /* 0x000000ff1b00720c */ /* 0x000fe40003f05270 */
[----:B------:R-:W-:-:S05]  /*0180*/  MOV R21, RZ ;  /* 0x000000ff00157202 */ /* 0x000fca0000000f00 */
[----:B------:R-:W-:Y:S06]  /*0190*/  @!P1 BRA `(.L_x_4) ;  /* 0x0000000000c49947 */ /* 0x000fec0003800000 */
[----:B------:R-:W0:Y:S01]  /*01a0*/  LDC.64 R2, c[0x0][0x380] ;  /* 0x0000e000ff027b82 */ /* 0x000e220000000a00 */
[----:B------:R-:W-:Y:S02]  /*01b0*/  LOP3.LUT R21, R19, 0x7ffffff8, RZ, 0xc0, !PT ;  /* 0x7ffffff813157812 */ /* 0x000fe400078ec0ff */
[----:B------:R-:W-:Y:S02]  /*01c0*/  MOV R24, RZ ;  /* 0x000000ff00187202 */ /* 0x000fe40000000f00 */
[----:B------:R-:W-:Y:S02]  /*01d0*/  MOV R18, R0 ;  /* 0x0000000000127202 */ /* 0x000fe40000000f00 */
[----:B------:R-:W-:Y:S01]  /*01e0*/  IADD3 R22, PT, PT, -R21, RZ, RZ ;  /* 0x000000ff15167210 */ /* 0x000fe20007ffe1ff */
[----:B0-----:R-:W-:-:S03]  /*01f0*/  IMAD.WIDE.U32 R2, R20, 0x4, R2 ;  /* 0x0000000414027825 */ /* 0x001fc600078e0002 */
[----:B------:R-:W-:-:S04]  /*0200*/  IADD3 R4, P1, PT, R2, 0x10, RZ ;  /* 0x0000001002047810 */ /* 0x000fc80007f3e0ff */
[----:B------:R-:W-:-:S09]  /*0210*/  IADD3.X R5, PT, PT, RZ, R3, RZ, P1, !PT ;  /* 0x00000003ff057210 */ /* 0x000fd20000ffe4ff */
.L_x_5:
[----:B------:R-:W0:Y:S01]  /*0220*/  LDC.64 R14, c[0x0][0x388] ;  /* 0x0000e200ff0e7b82 */ /* 0x000e220000000a00 */
[----:B------:R-:W-:Y:S02]  /*0230*/  MOV R2, R4 ;  /* 0x0000000400027202 */ /* 0x000fe40000000f00 */
[----:B------:R-:W-:-:S05]  /*0240*/  MOV R3, R5 ;  /* 0x0000000500037202 */ /* 0x000fca0000000f00 */
[----:B------:R-:W2:Y:S04]  /*0250*/  LDG.E R25, desc[UR4][R2.64+-0x10] ;  /* 0xfffff00402197981 */ /* 0x000ea8000c1e1900 */
[----:B------:R-:W3:Y:S04]  /*0260*/  LDG.E R23, desc[UR4][R2.64+-0xc] ;  /* 0xfffff40402177981 */ /* 0x000ee8000c1e1900 */
[----:B------:R-:W4:Y:S04]  /*0270*/  LDG.E R29, desc[UR4][R2.64+-0x8] ;  /* 0xfffff804021d7981 */ /* 0x000f28000c1e1900 */
[----:B------:R-:W5:Y:S01]  /*0280*/  LDG.E R28, desc[UR4][R2.64+-0x4] ;  /* 0xfffffc04021c7981 */ /* 0x000f62000c1e1900 */
[----:B0-----:R-:W-:-:S05]  /*0290*/  IMAD.WIDE R14, R18, 0x4, R14 ;  /* 0x00000004120e7825 */ /* 0x001fca00078e020e */
[----:B------:R0:W2:Y:S01]  /*02a0*/  LDG.E R26, desc[UR4][R14.64] ;  /* 0x000000040e1a7981 */ /* 0x0000a2000c1e1900 */
[----:B------:R-:W-:-:S04]  /*02b0*/  IMAD.WIDE R12, R17, 0x4, R14 ;  /* 0x00000004110c7825 */ /* 0x000fc800078e020e */
[C---:B------:R-:W-:Y:S02]  /*02c0*/  IMAD.WIDE R4, R17.reuse, 0x4, R12 ;  /* 0x0000000411047825 */ /* 0x040fe400078e020c */
[----:B------:R-:W3:Y:S02]  /*02d0*/  LDG.E R12, desc[UR4][R12.64] ;  /* 0x000000040c0c7981 */ /* 0x000ee4000c1e1900 */
[C---:B------:R-:W-:Y:S02]  /*02e0*/  IMAD.WIDE R8, R17.reuse, 0x4, R4 ;  /* 0x0000000411087825 */ /* 0x040fe400078e0204 */
[----:B------:R-:W4:Y:S02]  /*02f0*/  LDG.E R4, desc[UR4][R4.64] ;  /* 0x0000000404047981 */ /* 0x000f24000c1e1900 */
[C---:B------:R-:W-:Y:S02]  /*0300*/  IMAD.WIDE R6, R17.reuse, 0x4, R8 ;  /* 0x0000000411067825 */ /* 0x040fe400078e0208 */
[----:B------:R-:W5:Y:S02]  /*0310*/  LDG.E R8, desc[UR4][R8.64] ;  /* 0x0000000408087981 */ /* 0x000f64000c1e1900 */
[----:B------:R-:W-:-:S02]  /*0320*/  IMAD.WIDE R10, R17, 0x4, R6 ;  /* 0x00000004110a7825 */ /* 0x000fc400078e0206 */
[----:B------:R-:W5:Y:S04]  /*0330*/  LDG.E R5, desc[UR4][R2.64] ;  /* 0x0000000402057981 */ /* 0x000f68000c1e1900 */
[----:B------:R-:W5:Y:S01]  /*0340*/  LDG.E R6, desc[UR4][R6.64] ;  /* 0x0000000406067981 */ /* 0x000f62000c1e1900 */
[----:B0-----:R-:W-:-:S03]  /*0350*/  IMAD.WIDE R14, R17, 0x4, R10 ;  /* 0x00000004110e7825 */ /* 0x001fc600078e020a */
[----:B------:R-:W5:Y:S04]  /*0360*/  LDG.E R10, desc[UR4][R10.64] ;  /* 0x000000040a0a7981 */ /* 0x000f68000c1e1900 */
[----:B------:R-:W5:Y:S04]  /*0370*/  LDG.E R13, desc[UR4][R14.64] ;  /* 0x000000040e0d7981 */ /* 0x000f68000c1e1900 */
[----:B------:R-:W5:Y:S04]  /*0380*/  LDG.E R7, desc[UR4][R2.64+0x4] ;  /* 0x0000040402077981 */ /* 0x000f68000c1e1900 */
[----:B------:R-:W5:Y:S01]  /*0390*/  LDG.E R9, desc[UR4][R2.64+0xc] ;  /* 0x00000c0402097981 */ /* 0x000f62000c1e1900 */
[----:B--2---:R-:W-:Y:S01]  /*03a0*/  FFMA R26, R25, R26, R24 ;  /* 0x0000001a191a7223 */ /* 0x004fe20000000018 */
[----:B------:R-:W-:-:S02]  /*03b0*/  IMAD.WIDE R24, R17, 0x4, R14 ;  /* 0x0000000411187825 */ /* 0x000fc400078e020e */
[----:B------:R-:W2:Y:S04]  /*03c0*/  LDG.E R14, desc[UR4][R2.64+0x8] ;  /* 0x00000804020e7981 */ /* 0x000ea8000c1e1900 */
[----:B------:R-:W2:Y:S01]  /*03d0*/  LDG.E R24, desc[UR4][R24.64] ;  /* 0x0000000418187981 */ /* 0x000ea2000c1e1900 */
[----:B---3--:R-:W-:Y:S01]  /*03e0*/  FFMA R12, R23, R12, R26 ;  /* 0x0000000c170c7223 */ /* 0x008fe2000000001a */
[----:B------:R-:W-:-:S03]  /*03f0*/  IADD3 R22, PT, PT, R22, 0x8, RZ ;  /* 0x0000000816167810 */ /* 0x000fc60007ffe0ff */
[----:B----4-:R-:W-:Y:S01]  /*0400*/  FFMA R29, R29, R4, R12 ;  /* 0x000000041d1d7223 */ /* 0x010fe2000000000c */
[----:B------:R-:W-:-:S03]  /*0410*/  ISETP.NE.AND P1, PT, R22, RZ, PT ;  /* 0x000000ff1600720c */ /* 0x000fc60003f25270 */
[----:B-----5:R-:W-:Y:S01]  /*0420*/  FFMA R8, R28, R8, R29 ;  /* 0x000000081c087223 */ /* 0x020fe2000000001d */
[----:B------:R-:W-:-:S03]  /*0430*/  IADD3 R4, P2, PT, R2, 0x20, RZ ;  /* 0x0000002002047810 */ /* 0x000fc60007f5e0ff */
[----:B------:R-:W-:Y:S01]  /*0440*/  FFMA R6, R5, R6, R8 ;  /* 0x0000000605067223 */ /* 0x000fe20000000008 */
[----:B------:R-:W-:Y:S02]  /*0450*/  IADD3.X R5, PT, PT, RZ, R3, RZ, P2, !PT ;  /* 0x00000003ff057210 */ /* 0x000fe400017fe4ff */
[----:B------:R-:W-:Y:S01]  /*0460*/  LEA R18, R17, R18, 0x3 ;  /* 0x0000001211127211 */ /* 0x000fe200078e18ff */
[----:B------:R-:W-:-:S04]  /*0470*/  FFMA R7, R7, R10, R6 ;  /* 0x0000000a07077223 */ /* 0x000fc80000000006 */
[----:B--2---:R-:W-:-:S04]  /*0480*/  FFMA R14, R14, R13, R7 ;  /* 0x0000000d0e0e7223 */ /* 0x004fc80000000007 */
[----:B------:R-:W-:Y:S01]  /*0490*/  FFMA R24, R9, R24, R14 ;  /* 0x0000001809187223 */ /* 0x000fe2000000000e */
[----:B------:R-:W-:Y:S06]  /*04a0*/  @P1 BRA `(.L_x_5) ;  /* 0xfffffffc005c1947 */ /* 0x000fec000383ffff */
.L_x_4:
[----:B------:R-:W-:Y:S05]  /*04b0*/  @!P0 BRA `(.L_x_3) ;  /* 0x0000000000fc8947 */ /* 0x000fea0003800000 */
[----:B------:R-:W-:Y:S02]  /*04c0*/  ISETP.GE.U32.AND P1, PT, R27, 0x4, PT ;  /* 0x000000041b00780c */ /* 0x000fe40003f26070 */
[----:B------:R-:W-:-:S04]  /*04d0*/  LOP3.LUT R14, R19, 0x3, RZ, 0xc0, !PT ;  /* 0x00000003130e7812 */ /* 0x000fc800078ec0ff */
[----:B------:R-:W-:-:S07]  /*04e0*/  ISETP.NE.AND P0, PT, R14, RZ, PT ;  /* 0x000000ff0e00720c */ /* 0x000fce0003f05270 */
[----:B------:R-:W-:Y:S06]  /*04f0*/  @!P1 BRA `(.L_x_6) ;  /* 0x00000000006c9947 */ /* 0x000fec0003800000 */
[----:B------:R-:W0:Y:S01]  /*0500*/  LDC.64 R4, c[0x0][0x388] ;  /* 0x0000e200ff047b82 */ /* 0x000e220000000a00 */
[----:B------:R-:W1:Y:S01]  /*0510*/  LDCU.64 UR6, c[0x0][0x380] ;  /* 0x00007000ff0677ac */ /* 0x000e620008000a00 */
[----:B------:R-:W-:Y:S01]  /*0520*/  IMAD R7, R21, R17, R0 ;  /* 0x0000001115077224 */ /* 0x000fe200078e0200 */
[CC--:B------:R-:W-:Y:S02]  /*0530*/  IADD3 R3, PT, PT, R20.reuse, R21.reuse, RZ ;  /* 0x0000001514037210 */ /* 0x0c0fe40007ffe0ff */
[----:B------:R-:W-:-:S03]  /*0540*/  IADD3 R8, P1, PT, R20, R21, RZ ;  /* 0x0000001514087210 */ /* 0x000fc60007f3e0ff */
[----:B------:R-:W2:Y:S01]  /*0550*/  LDC.64 R12, c[0x0][0x380] ;  /* 0x0000e000ff0c7b82 */ /* 0x000ea20000000a00 */
[----:B0-----:R-:W-:-:S04]  /*0560*/  IMAD.WIDE R4, R7, 0x4, R4 ;  /* 0x0000000407047825 */ /* 0x001fc800078e0204 */
[----:B------:R-:W-:Y:S02]  /*0570*/  IMAD.WIDE R6, R17, 0x4, R4 ;  /* 0x0000000411067825 */ /* 0x000fe400078e0204 */
[----:B------:R-:W3:Y:S02]  /*0580*/  LDG.E R4, desc[UR4][R4.64] ;  /* 0x0000000404047981 */ /* 0x000ee4000c1e1900 */
[----:B--2---:R-:W-:Y:S01]  /*0590*/  IMAD.WIDE.U32 R12, R3, 0x4, R12 ;  /* 0x00000004030c7825 */ /* 0x004fe200078e000c */
[----:B------:R-:W-:Y:S02]  /*05a0*/  IADD3.X R3, PT, PT, RZ, RZ, RZ, P1, !PT ;  /* 0x000000ffff037210 */ /* 0x000fe40000ffe4ff */
[----:B-1----:R-:W-:-:S03]  /*05b0*/  LEA R2, P1, R8, UR6, 0x2 ;  /* 0x0000000608027c11 */ /* 0x002fc6000f8210ff */
[----:B------:R-:W3:Y:S01]  /*05c0*/  LDG.E R13, desc[UR4][R12.64] ;  /* 0x000000040c0d7981 */ /* 0x000ee2000c1e1900 */
[----:B------:R-:W-:Y:S01]  /*05d0*/  LEA.HI.X R3, R8, UR7, R3, 0x2, P1 ;  /* 0x0000000708037c11 */ /* 0x000fe200088f1403 */
[C---:B------:R-:W-:Y:S02]  /*05e0*/  IMAD.WIDE R8, R17.reuse, 0x4, R6 ;  /* 0x0000000411087825 */ /* 0x040fe400078e0206 */
[----:B------:R-:W2:Y:S04]  /*05f0*/  LDG.E R6, desc[UR4][R6.64] ;  /* 0x0000000406067981 */ /* 0x000ea8000c1e1900 */
[----:B------:R-:W2:Y:S01]  /*0600*/  LDG.E R15, desc[UR4][R2.64+0x4] ;  /* 0x00000404020f7981 */ /* 0x000ea2000c1e1900 */
[----:B------:R-:W-:-:S03]  /*0610*/  IMAD.WIDE R10, R17, 0x4, R8 ;  /* 0x00000004110a7825 */ /* 0x000fc600078e0208 */
[----:B------:R-:W4:Y:S04]  /*0620*/  LDG.E R22, desc[UR4][R8.64] ;  /* 0x0000000408167981 */ /* 0x000f28000c1e1900 */
[----:B------:R-:W4:Y:S04]  /*0630*/  LDG.E R18, desc[UR4][R2.64+0x8] ;  /* 0x0000080402127981 */ /* 0x000f28000c1e1900 */
[----:B------:R-:W5:Y:S04]  /*0640*/  LDG.E R26, desc[UR4][R2.64+0xc] ;  /* 0x00000c04021a7981 */ /* 0x000f68000c1e1900 */
[----:B------:R-:W5:Y:S01]  /*0650*/  LDG.E R10, desc[UR4][R10.64] ;  /* 0x000000040a0a7981 */ /* 0x000f62000c1e1900 */
[----:B------:R-:W-:Y:S01]  /*0660*/  IADD3 R21, PT, PT, R21, 0x4, RZ ;  /* 0x0000000415157810 */ /* 0x000fe20007ffe0ff */
[----:B---3--:R-:W-:-:S04]  /*0670*/  FFMA R24, R13, R4, R24 ;  /* 0x000000040d187223 */ /* 0x008fc80000000018 */
[----:B--2---:R-:W-:-:S04]  /*0680*/  FFMA R15, R15, R6, R24 ;  /* 0x000000060f0f7223 */ /* 0x004fc80000000018 */
[----:B----4-:R-:W-:-:S04]  /*0690*/  FFMA R15, R18, R22, R15 ;  /* 0x00000016120f7223 */ /* 0x010fc8000000000f */
[----:B-----5:R-:W-:-:S07]  /*06a0*/  FFMA R24, R26, R10, R15 ;  /* 0x0000000a1a187223 */ /* 0x020fce000000000f */
.L_x_6:
[----:B------:R-:W-:Y:S05]  /*06b0*/  @!P0 BRA `(.L_x_3) ;  /* 0x00000000007c8947 */ /* 0x000fea0003800000 */
[----:B------:R-:W-:Y:S01]  /*06c0*/  ISETP.NE.AND P1, PT, R14, 0x1, PT ;  /* 0x000000010e00780c */ /* 0x000fe20003f25270 */
[----:B------:R-:W0:Y:S01]  /*06d0*/  LDC.64 R10, c[0x0][0x380] ;  /* 0x0000e000ff0a7b82 */ /* 0x000e220000000a00 */
[----:B------:R-:W-:-:S04]  /*06e0*/  LOP3.LUT R19, R19, 0x1, RZ, 0xc0, !PT ;  /* 0x0000000113137812 */ /* 0x000fc800078ec0ff */
[----:B------:R-:W-:-:S03]  /*06f0*/  ISETP.NE.U32.AND P0, PT, R19, 0x1, PT ;  /* 0x000000011300780c */ /* 0x000fc60003f05070 */
[----:B------:R-:W1:Y:S04]  /*0700*/  LDC.64 R8, c[0x0][0x388] ;  /* 0x0000e200ff087b82 */ /* 0x000e680000000a00 */
[CC--:B------:R-:W-:Y:S02]  /*0710*/  @P1 IADD3 R13, PT, PT, R20.reuse, R21.reuse, RZ ;  /* 0x00000015140d1210 */ /* 0x0c0fe40007ffe0ff */
[----:B------:R-:W-:Y:S02]  /*0720*/  @P1 IADD3 R12, P2, PT, R20, R21, RZ ;  /* 0x00000015140c1210 */ /* 0x000fe40007f5e0ff */
[----:B------:R-:W2:Y:S02]  /*0730*/  @P1 LDC.64 R2, c[0x0][0x380] ;  /* 0x0000e000ff021b82 */ /* 0x000ea40000000a00 */
[----:B------:R-:W-:-:S06]  /*0740*/  @P1 IADD3.X R14, PT, PT, RZ, RZ, RZ, P2, !PT ;  /* 0x000000ffff0e1210 */ /* 0x000fcc00017fe4ff */
[----:B------:R-:W3:Y:S01]  /*0750*/  LDC.64 R4, c[0x0][0x380] ;  /* 0x0000e000ff047b82 */ /* 0x000ee20000000a00 */
[----:B0-----:R-:W-:-:S04]  /*0760*/  @P1 IMAD.WIDE.U32 R10, R13, 0x4, R10 ;  /* 0x000000040d0a1825 */ /* 0x001fc800078e000a */
[C---:B------:R-:W-:Y:S01]  /*0770*/  @P1 IMAD R13, R21.reuse, R17, R0 ;  /* 0x00000011150d1224 */ /* 0x040fe200078e0200 */
[----:B------:R-:W-:Y:S01]  /*0780*/  @P1 IADD3 R21, PT, PT, R21, 0x2, RZ ;  /* 0x0000000215151810 */ /* 0x000fe20007ffe0ff */
[----:B------:R-:W4:Y:S01]  /*0790*/  @P1 LDG.E R11, desc[UR4][R10.64] ;  /* 0x000000040a0b1981 */ /* 0x000f22000c1e1900 */
[----:B------:R-:W0:Y:S01]  /*07a0*/  LDC.64 R6, c[0x0][0x388] ;  /* 0x0000e200ff067b82 */ /* 0x000e220000000a00 */
[----:B-1----:R-:W-:Y:S01]  /*07b0*/  @P1 IMAD.WIDE R8, R13, 0x4, R8 ;  /* 0x000000040d081825 */ /* 0x002fe200078e0208 */
[----:B------:R-:W-:Y:S02]  /*07c0*/  @!P0 IADD3 R15, PT, PT, R20, R21, RZ ;  /* 0x00000015140f8210 */ /* 0x000fe40007ffe0ff */
[----:B--2---:R-:W-:Y:S01]  /*07d0*/  @P1 LEA R2, P2, R12, R2, 0x2 ;  /* 0x000000020c021211 */ /* 0x004fe200078410ff */
[----:B------:R-:W-:-:S03]  /*07e0*/  @!P0 IMAD R21, R21, R17, R0 ;  /* 0x0000001115158224 */ /* 0x000fc600078e0200 */
[----:B------:R-:W-:Y:S01]  /*07f0*/  @P1 LEA.HI.X R3, R12, R3, R14, 0x2, P2 ;  /* 0x000000030c031211 */ /* 0x000fe200010f140e */
[----:B------:R-:W-:Y:S01]  /*0800*/  @P1 IMAD.WIDE R12, R17, 0x4, R8 ;  /* 0x00000004110c1825 */ /* 0x000fe200078e0208 */
[----:B------:R-:W4:Y:S03]  /*0810*/  @P1 LDG.E R14, desc[UR4][R8.64] ;  /* 0x00000004080e1981 */ /* 0x000f26000c1e1900 */
[----:B---3--:R-:W-:Y:S01]  /*0820*/  @!P0 IMAD.WIDE.U32 R4, R15, 0x4, R4 ;  /* 0x000000040f048825 */ /* 0x008fe200078e0004 */
[----:B------:R-:W2:Y:S04]  /*0830*/  @P1 LDG.E R2, desc[UR4][R2.64+0x4] ;  /* 0x0000040402021981 */ /* 0x000ea8000c1e1900 */
[----:B------:R-:W2:Y:S01]  /*0840*/  @P1 LDG.E R12, desc[UR4][R12.64] ;  /* 0x000000040c0c1981 */ /* 0x000ea2000c1e1900 */
[----:B0-----:R-:W-:-:S03]  /*0850*/  @!P0 IMAD.WIDE R6, R21, 0x4, R6 ;  /* 0x0000000415068825 */ /* 0x001fc600078e0206 */
[----:B------:R-:W3:Y:S04]  /*0860*/  @!P0 LDG.E R5, desc[UR4][R4.64] ;  /* 0x0000000404058981 */ /* 0x000ee8000c1e1900 */
[----:B------:R-:W3:Y:S01]  /*0870*/  @!P0 LDG.E R6, desc[UR4][R6.64] ;  /* 0x0000000406068981 */ /* 0x000ee2000c1e1900 */
[----:B----4-:R-:W-:-:S04]  /*0880*/  @P1 FFMA R11, R11, R14, R24 ;  /* 0x0000000e0b0b1223 */ /* 0x010fc80000000018 */
[----:B--2---:R-:W-:-:S04]  /*0890*/  @P1 FFMA R24, R2, R12, R11 ;  /* 0x0000000c02181223 */ /* 0x004fc8000000000b */
[----:B---3--:R-:W-:-:S07]  /*08a0*/  @!P0 FFMA R24, R5, R6, R24 ;  /* 0x0000000605188223 */ /* 0x008fce0000000018 */
.L_x_3:
[----:B------:R-:W0:Y:S01]  /*08b0*/  LDC.64 R2, c[0x0][0x390] ;  /* 0x0000e400ff027b82 */ /* 0x000e220000000a00 */
[----:B------:R-:W-:-:S04]  /*08c0*/  IMAD R17, R16, R17, R0 ;  /* 0x0000001110117224 */ /* 0x000fc800078e0200 */
[----:B0-----:R-:W-:-:S05]  /*08d0*/  IMAD.WIDE R2, R17, 0x4, R2 ;  /* 0x0000000411027825 */ /* 0x001fca00078e0202 */
[----:B------:R-:W-:Y:S01]  /*08e0*/  STG.E desc[UR4][R2.64], R24 ;  /* 0x0000001802007986 */ /* 0x000fe2000c101904 */
[----:B------:R-:W-:Y:S05]  /*08f0*/  EXIT ;  /* 0x000000000000794d */ /* 0x000fea0003800000 */
.L_x_7:
        /* <DEDUP_REMOVED lines=16> */
.L_x_9:


//--------------------- .nv.shared._Z16gpu_kernel_task2PfS_S_iii --------------------------
	.section	.nv.shared._Z16gpu_kernel_task2PfS_S_iii,"aw",@nobits
	.sectionflags	@""
	.align	4
.nv.shared._Z16gpu_kernel_task2PfS_S_iii:
	.zero		3072


//--------------------- .nv.shared.reserved.0     --------------------------
	.section	.nv.shared.reserved.0,"aw",@nobits
	.weak		__nv_reservedSMEM_offset_0_alias
	.size		__nv_reservedSMEM_offset_0_alias, 0, 64
	.other		__nv_reservedSMEM_offset_0_alias,@"STO_CUDA_RESERVED_SHARED STV_DEFAULT"
__nv_reservedSMEM_offset_0_alias:
	.zero		0
	.zero		64


//--------------------- .nv.constant0._Z16gpu_kernel_task2PfS_S_iii --------------------------
	.section	.nv.constant0._Z16gpu_kernel_task2PfS_S_iii,"a",@progbits
	.sectionflags	@""
	.align	4
.nv.constant0._Z16gpu_kernel_task2PfS_S_iii:
	.zero		932


//--------------------- .nv.constant0._Z16gpu_kernel_task1PfS_S_iii --------------------------
	.section	.nv.constant0._Z16gpu_kernel_task1PfS_S_iii,"a",@progbits
	.sectionflags	@""
	.align	4
.nv.constant0._Z16gpu_kernel_task1PfS_S_iii:
	.zero		932


//--------------------- SYMBOLS --------------------------

	.type		.nv.reservedSmem.offset0,@object
	.size		.nv.reservedSmem.offset0,0x4
	.type		.nv.reservedSmem.cap,@object
	.size		.nv.reservedSmem.cap,0x4
